//
// Generated by NVIDIA NVVM Compiler
//
// Compiler Build ID: CL-36424714
// Cuda compilation tools, release 13.0, V13.0.88
// Based on NVVM 20.0.0
//

.version 9.0
.target sm_100
.address_size 64

	// .globl	_Z5printi
.extern .func  (.param .b32 func_retval0) vprintf
(
	.param .b64 vprintf_param_0,
	.param .b64 vprintf_param_1
)
;
.global .align 1 .b8 $str[4] = {37, 100, 10};

.visible .entry _Z5printi(
	.param .u32 _Z5printi_param_0
)
{
	.local .align 8 .b8 	__local_depot0[8];
	.reg .b64 	%SP;
	.reg .b64 	%SPL;
	.reg .pred 	%p<2>;
	.reg .b32 	%r<8>;
	.reg .b64 	%rd<5>;

	mov.u64 	%SPL, __local_depot0;
	cvta.local.u64 	%SP, %SPL;
	ld.param.u32 	%r2, [_Z5printi_param_0];
	mov.u32 	%r3, %ntid.x;
	mov.u32 	%r4, %ctaid.x;
	mov.u32 	%r5, %tid.x;
	mad.lo.s32 	%r1, %r3, %r4, %r5;
	setp.ge.s32 	%p1, %r1, %r2;
	@%p1 bra 	$L__BB0_2;
	add.u64 	%rd1, %SP, 0;
	add.u64 	%rd2, %SPL, 0;
	st.local.u32 	[%rd2], %r1;
	mov.u64 	%rd3, $str;
	cvta.global.u64 	%rd4, %rd3;
	{ // callseq 0, 0
	.param .b64 param0;
	st.param.b64 	[param0], %rd4;
	.param .b64 param1;
	st.param.b64 	[param1], %rd1;
	.param .b32 retval0;
	call.uni (retval0), 
	vprintf, 
	(
	param0, 
	param1
	);
	ld.param.b32 	%r6, [retval0];
	} // callseq 0
$L__BB0_2:
	ret;

}


// ===== COMPILED SASS (sm_100) =====

	.target	sm_100

	.elftype	@"ET_EXEC"


//--------------------- .note.nv.tkinfo           --------------------------
	.section	.note.nv.tkinfo,"",@"SHT_NOTE"
	.sectionflags	@"SHF_NOTE_NV_TKINFO"
	.tkinfo
        /*0018*/ 	.word	0x00000002
        /*0030*/ 	.string	""
        /*0030*/ 	.string	"ptxas"
        /*0030*/ 	.string	"Cuda compilation tools, release 13.0, V13.0.88"
        /*0030*/ 	.string	"Build cuda_13.0.r13.0/compiler.36424714_0"
        /*0030*/ 	.string	"-arch sm_100 -m 64 "



//--------------------- .note.nv.cuinfo           --------------------------
	.section	.note.nv.cuinfo,"",@"SHT_NOTE"
	.sectionflags	@"SHF_NOTE_NV_CUINFO"
        /*0018*/ 	.short	0x0002
        /*001a*/ 	.short	0x0064
        /*001c*/ 	.short	0x0082
	.zero		2


//--------------------- .nv.info                  --------------------------
	.section	.nv.info,"",@"SHT_CUDA_INFO"
	.align	4


	//----- nvinfo : EIATTR_REGCOUNT
	.align		4
        /*0000*/ 	.byte	0x04, 0x2f
        /*0002*/ 	.short	(.L_2 - .L_1)
	.align		4
.L_1:
        /*0004*/ 	.word	index@(_Z5printi)
        /*0008*/ 	.word	0x00000018


	//----- nvinfo : EIATTR_FRAME_SIZE
	.align		4
.L_2:
        /*000c*/ 	.byte	0x04, 0x11
        /*000e*/ 	.short	(.L_4 - .L_3)
	.align		4
.L_3:
        /*0010*/ 	.word	index@(_Z5printi)
        /*0014*/ 	.word	0x00000008


	//----- nvinfo : EIATTR_MIN_STACK_SIZE
	.align		4
.L_4:
        /*0018*/ 	.byte	0x04, 0x12
        /*001a*/ 	.short	(.L_6 - .L_5)
	.align		4
.L_5:
        /*001c*/ 	.word	index@(_Z5printi)
        /*0020*/ 	.word	0x00000008
.L_6:


//--------------------- .nv.compat                --------------------------
	.section	.nv.compat,"",@"SHT_CUDA_COMPAT_INFO"
	.align	4
        /*0000*/ 	.byte	0x02, 0x09, 0x00, 0x00, 0x02, 0x02, 0x01, 0x00, 0x02, 0x05, 0x05, 0x00, 0x03, 0x07, 0x01, 0x01
        /*0010*/ 	.byte	0x02, 0x03, 0x00, 0x00, 0x02, 0x06, 0x01, 0x00, 0x04, 0x0b, 0x08, 0x00, 0x09, 0x00, 0x00, 0x00
        /*0020*/ 	.byte	0x00, 0x00, 0x00, 0x00


//--------------------- .nv.info._Z5printi        --------------------------
	.section	.nv.info._Z5printi,"",@"SHT_CUDA_INFO"
	.sectionflags	@""
	.align	4


	//----- nvinfo : EIATTR_CUDA_API_VERSION
	.align		4
        /*0000*/ 	.byte	0x04, 0x37
        /*0002*/ 	.short	(.L_8 - .L_7)
.L_7:
        /*0004*/ 	.word	0x00000082


	//----- nvinfo : EIATTR_KPARAM_INFO
	.align		4
.L_8:
        /*0008*/ 	.byte	0x04, 0x17
        /*000a*/ 	.short	(.L_10 - .L_9)
.L_9:
        /*000c*/ 	.word	0x00000000
        /*0010*/ 	.short	0x0000
        /*0012*/ 	.short	0x0000
        /*0014*/ 	.byte	0x00, 0xf0, 0x11, 0x00


	//----- nvinfo : EIATTR_SPARSE_MMA_MASK
	.align		4
.L_10:
        /*0018*/ 	.byte	0x03, 0x50
        /*001a*/ 	.short	0x0000


	//----- nvinfo : EIATTR_MAXREG_COUNT
	.align		4
        /*001c*/ 	.byte	0x03, 0x1b
        /*001e*/ 	.short	0x00ff


	//----- nvinfo : EIATTR_EXTERNS
	.align		4
        /*0020*/ 	.byte	0x04, 0x0f
        /*0022*/ 	.short	(.L_12 - .L_11)


	//   ....[0]....
	.align		4
.L_11:
        /*0024*/ 	.word	index@(vprintf)


	//----- nvinfo : EIATTR_MERCURY_ISA_VERSION
	.align		4
.L_12:
        /*0028*/ 	.byte	0x03, 0x5f
        /*002a*/ 	.short	0x0101


	//----- nvinfo : EIATTR_VRC_CTA_INIT_COUNT
	.align		4
        /*002c*/ 	.byte	0x02, 0x4a
	.zero		1
	.zero		1


	//----- nvinfo : EIATTR_SYSCALL_OFFSETS
	.align		4
        /*0030*/ 	.byte	0x04, 0x46
        /*0032*/ 	.short	(.L_14 - .L_13)


	//   ....[0]....
.L_13:
        /*0034*/ 	.word	0x00000140


	//----- nvinfo : EIATTR_EXIT_INSTR_OFFSETS
	.align		4
.L_14:
        /*0038*/ 	.byte	0x04, 0x1c
        /*003a*/ 	.short	(.L_16 - .L_15)


	//   ....[0]....
.L_15:
        /*003c*/ 	.word	0x000000c0


	//   ....[1]....
        /*0040*/ 	.word	0x00000150


	//----- nvinfo : EIATTR_CRS_STACK_SIZE
	.align		4
.L_16:
        /*0044*/ 	.byte	0x04, 0x1e
        /*0046*/ 	.short	(.L_18 - .L_17)
.L_17:
        /*0048*/ 	.word	0x00000000


	//----- nvinfo : EIATTR_CBANK_PARAM_SIZE
	.align		4
.L_18:
        /*004c*/ 	.byte	0x03, 0x19
        /*004e*/ 	.short	0x0004


	//----- nvinfo : EIATTR_PARAM_CBANK
	.align		4
        /*0050*/ 	.byte	0x04, 0x0a
        /*0052*/ 	.short	(.L_20 - .L_19)
	.align		4
.L_19:
        /*0054*/ 	.word	index@(.nv.constant0._Z5printi)
        /*0058*/ 	.short	0x0380
        /*005a*/ 	.short	0x0004


	//----- nvinfo : EIATTR_SW_WAR
	.align		4
.L_20:
        /*005c*/ 	.byte	0x04, 0x36
        /*005e*/ 	.short	(.L_22 - .L_21)
.L_21:
        /*0060*/ 	.word	0x00000008
.L_22:


//--------------------- .nv.callgraph             --------------------------
	.section	.nv.callgraph,"",@"SHT_CUDA_CALLGRAPH"
	.align	4
	.sectionentsize	8
	.align		4
        /*0000*/ 	.word	0x00000000
	.align		4
        /*0004*/ 	.word	0xffffffff
	.align		4
        /*0008*/ 	.word	index@(_Z5printi)
	.align		4
        /*000c*/ 	.word	index@(vprintf)
	.align		4
        /*0010*/ 	.word	0x00000000
	.align		4
        /*0014*/ 	.word	0xfffffffe
	.align		4
        /*0018*/ 	.word	0x00000000
	.align		4
        /*001c*/ 	.word	0xfffffffd
	.align		4
        /*0020*/ 	.word	0x00000000
	.align		4
        /*0024*/ 	.word	0xfffffffc


//--------------------- .nv.constant4             --------------------------
	.section	.nv.constant4,"a",@progbits
	.align	8
	.align		8
.nv.constant4:
        /*0000*/ 	.dword	vprintf
	.align		8
        /*0008*/ 	.dword	$str


//--------------------- .text._Z5printi           --------------------------
	.section	.text._Z5printi,"ax",@progbits
	.align	128
        .global         _Z5printi
        .type           _Z5printi,@function
        .size           _Z5printi,(.L_x_2 - _Z5printi)
        .other          _Z5printi,@"STO_CUDA_ENTRY STV_DEFAULT"
_Z5printi:
.text._Z5printi:
[----:B------:R-:W0:Y:S01]  /*0000*/  LDC R1, c[0x0][0x37c] ;  /* 0x0000df00ff017b82 */ /* 0x000e220000000800 */
[----:B------:R-:W1:Y:S01]  /*0010*/  S2R R0, SR_CTAID.X ;  /* 0x0000000000007919 */ /* 0x000e620000002500 */
[----:B------:R-:W2:Y:S01]  /*0020*/  LDCU UR5, c[0x0][0x2fc] ;  /* 0x00005f80ff0577ac */ /* 0x000ea20008000800 */
[----:B0-----:R-:W-:Y:S01]  /*0030*/  VIADD R1, R1, 0xfffffff8 ;  /* 0xfffffff801017836 */ /* 0x001fe20000000000 */
[----:B------:R-:W1:Y:S01]  /*0040*/  S2R R3, SR_TID.X ;  /* 0x0000000000037919 */ /* 0x000e620000002100 */
[----:B------:R-:W1:Y:S01]  /*0050*/  LDCU UR6, c[0x0][0x360] ;  /* 0x00006c00ff0677ac */ /* 0x000e620008000800 */
[----:B------:R-:W0:Y:S01]  /*0060*/  LDCU UR7, c[0x0][0x380] ;  /* 0x00007000ff0777ac */ /* 0x000e220008000800 */
[----:B------:R-:W3:Y:S02]  /*0070*/  LDCU UR4, c[0x0][0x2f8] ;  /* 0x00005f00ff0477ac */ /* 0x000ee40008000800 */
[----:B---3--:R-:W-:Y:S01]  /*0080*/  IADD3 R6, P1, PT, R1, UR4, RZ ;  /* 0x0000000401067c10 */ /* 0x008fe2000ff3e0ff */
[----:B-1----:R-:W-:-:S04]  /*0090*/  IMAD R0, R0, UR6, R3 ;  /* 0x0000000600007c24 */ /* 0x002fc8000f8e0203 */
[----:B--2---:R-:W-:Y:S01]  /*00a0*/  IMAD.X R7, RZ, RZ, UR5, P1 ;  /* 0x00000005ff077e24 */ /* 0x004fe200088e06ff */
[----:B0-----:R-:W-:-:S13]  /*00b0*/  ISETP.GE.AND P0, PT, R0, UR7, PT ;  /* 0x0000000700007c0c */ /* 0x001fda000bf06270 */
[----:B------:R-:W-:Y:S05]  /*00c0*/  @P0 EXIT ;  /* 0x000000000000094d */ /* 0x000fea0003800000 */
[----:B------:R-:W-:Y:S01]  /*00d0*/  MOV R2, 0x0 ;  /* 0x0000000000027802 */ /* 0x000fe20000000f00 */
[----:B------:R0:W-:Y:S01]  /*00e0*/  STL [R1], R0 ;  /* 0x0000000001007387 */ /* 0x0001e20000100800 */
[----:B------:R-:W1:Y:S04]  /*00f0*/  LDCU.64 UR4, c[0x4][0x8] ;  /* 0x01000100ff0477ac */ /* 0x000e680008000a00 */
[----:B------:R-:W2:Y:S01]  /*0100*/  LDC.64 R2, c[0x4][R2] ;  /* 0x0100000002027b82 */ /* 0x000ea20000000a00 */
[----:B-1----:R-:W-:Y:S01]  /*0110*/  MOV R4, UR4 ;  /* 0x0000000400047c02 */ /* 0x002fe20008000f00 */
[----:B0-----:R-:W-:-:S07]  /*0120*/  IMAD.U32 R5, RZ, RZ, UR5 ;  /* 0x00000005ff057e24 */ /* 0x001fce000f8e00ff */
[----:B------:R-:W-:-:S07]  /*0130*/  LEPC R20, `(.L_x_0) ;  /* 0x000000001014794e */ /* 0x000fce0000000000 */
[----:B--2---:R-:W-:Y:S05]  /*0140*/  CALL.ABS.NOINC R2 ;  /* 0x0000000002007343 */ /* 0x004fea0003c00000 */
.L_x_0:
[----:B------:R-:W-:Y:S05]  /*0150*/  EXIT ;  /* 0x000000000000794d */ /* 0x000fea0003800000 */
.L_x_1:
[----:B------:R-:W-:-:S00]  /*0160*/  BRA `(.L_x_1) ;  /* 0xfffffffc00fc7947 */ /* 0x000fc0000383ffff */
[----:B------:R-:W-:-:S00]  /*0170*/  NOP ;  /* 0x0000000000007918 */ /* 0x000fc00000000000 */
        /* <DEDUP_REMOVED lines=8> */
.L_x_2:


//--------------------- .nv.global.init           --------------------------
	.section	.nv.global.init,"aw",@progbits
.nv.global.init:
	.type		$str,@object
	.size		$str,(.L_0 - $str)
$str:
        /*0000*/ 	.byte	0x25, 0x64, 0x0a, 0x00
.L_0:


//--------------------- .nv.shared.reserved.0     --------------------------
	.section	.nv.shared.reserved.0,"aw",@nobits
	.weak		__nv_reservedSMEM_offset_0_alias
	.size		__nv_reservedSMEM_offset_0_alias, 0, 64
	.other		__nv_reservedSMEM_offset_0_alias,@"STO_CUDA_RESERVED_SHARED STV_DEFAULT"
__nv_reservedSMEM_offset_0_alias:
	.zero		0
	.zero		64


//--------------------- .nv.constant0._Z5printi   --------------------------
	.section	.nv.constant0._Z5printi,"a",@progbits
	.sectionflags	@""
	.align	4
.nv.constant0._Z5printi:
	.zero		900


//--------------------- SYMBOLS --------------------------

	.type		.nv.reservedSmem.offset0,@object
	.size		.nv.reservedSmem.offset0,0x4
	.type		vprintf,@function
